//
// Generated by NVIDIA NVVM Compiler
//
// Compiler Build ID: CL-36424714
// Cuda compilation tools, release 13.0, V13.0.88
// Based on NVVM 20.0.0
//

.version 9.0
.target sm_100
.address_size 64

	// .globl	_Z20sum_kernel_tile_shflILi32EEvPiS0_i

.visible .entry _Z20sum_kernel_tile_shflILi32EEvPiS0_i(
	.param .u64 .ptr .align 1 _Z20sum_kernel_tile_shflILi32EEvPiS0_i_param_0,
	.param .u64 .ptr .align 1 _Z20sum_kernel_tile_shflILi32EEvPiS0_i_param_1,
	.param .u32 _Z20sum_kernel_tile_shflILi32EEvPiS0_i_param_2
)
{
	.reg .pred 	%p<13>;
	.reg .b32 	%r<76>;
	.reg .b64 	%rd<13>;

	ld.param.u64 	%rd2, [_Z20sum_kernel_tile_shflILi32EEvPiS0_i_param_0];
	ld.param.u64 	%rd3, [_Z20sum_kernel_tile_shflILi32EEvPiS0_i_param_1];
	ld.param.u32 	%r27, [_Z20sum_kernel_tile_shflILi32EEvPiS0_i_param_2];
	cvta.to.global.u64 	%rd1, %rd3;
	mov.u32 	%r29, %ctaid.x;
	mov.u32 	%r1, %ntid.x;
	mov.u32 	%r2, %tid.x;
	mad.lo.s32 	%r70, %r29, %r1, %r2;
	mov.u32 	%r30, %nctaid.x;
	mul.lo.s32 	%r4, %r1, %r30;
	setp.ge.s32 	%p1, %r70, %r27;
	mov.b32 	%r75, 0;
	@%p1 bra 	$L__BB0_7;
	add.s32 	%r33, %r70, %r4;
	max.s32 	%r34, %r27, %r33;
	setp.lt.s32 	%p2, %r33, %r27;
	selp.u32 	%r35, 1, 0, %p2;
	add.s32 	%r36, %r33, %r35;
	sub.s32 	%r37, %r34, %r36;
	div.u32 	%r38, %r37, %r4;
	add.s32 	%r39, %r38, %r35;
	add.s32 	%r5, %r39, 1;
	and.b32  	%r6, %r5, 3;
	setp.lt.u32 	%p3, %r39, 3;
	mov.b32 	%r75, 0;
	@%p3 bra 	$L__BB0_4;
	and.b32  	%r41, %r5, -4;
	shl.b32 	%r7, %r4, 2;
	neg.s32 	%r66, %r41;
	mov.b32 	%r75, 0;
	mul.wide.s32 	%rd6, %r4, 4;
$L__BB0_3:
	mul.wide.s32 	%rd4, %r70, 4;
	add.s64 	%rd5, %rd1, %rd4;
	ld.global.u32 	%r42, [%rd5];
	add.s32 	%r43, %r42, %r75;
	add.s64 	%rd7, %rd5, %rd6;
	ld.global.u32 	%r44, [%rd7];
	add.s32 	%r45, %r44, %r43;
	add.s64 	%rd8, %rd7, %rd6;
	ld.global.u32 	%r46, [%rd8];
	add.s32 	%r47, %r46, %r45;
	add.s64 	%rd9, %rd8, %rd6;
	ld.global.u32 	%r48, [%rd9];
	add.s32 	%r75, %r48, %r47;
	add.s32 	%r70, %r70, %r7;
	add.s32 	%r66, %r66, 4;
	setp.ne.s32 	%p4, %r66, 0;
	@%p4 bra 	$L__BB0_3;
$L__BB0_4:
	setp.eq.s32 	%p5, %r6, 0;
	@%p5 bra 	$L__BB0_7;
	neg.s32 	%r72, %r6;
$L__BB0_6:
	.pragma "nounroll";
	mul.wide.s32 	%rd10, %r70, 4;
	add.s64 	%rd11, %rd1, %rd10;
	ld.global.u32 	%r49, [%rd11];
	add.s32 	%r75, %r49, %r75;
	add.s32 	%r70, %r70, %r4;
	add.s32 	%r72, %r72, 1;
	setp.ne.s32 	%p6, %r72, 0;
	@%p6 bra 	$L__BB0_6;
$L__BB0_7:
	shfl.sync.down.b32	%r50|%p7, %r75, 16, 31, -1;
	add.s32 	%r51, %r50, %r75;
	shfl.sync.down.b32	%r52|%p8, %r51, 8, 31, -1;
	add.s32 	%r53, %r52, %r51;
	shfl.sync.down.b32	%r54|%p9, %r53, 4, 31, -1;
	add.s32 	%r55, %r54, %r53;
	shfl.sync.down.b32	%r56|%p10, %r55, 2, 31, -1;
	add.s32 	%r57, %r56, %r55;
	shfl.sync.down.b32	%r58|%p11, %r57, 1, 31, -1;
	add.s32 	%r26, %r58, %r57;
	mov.u32 	%r59, %tid.y;
	mov.u32 	%r60, %tid.z;
	mov.u32 	%r61, %ntid.y;
	mad.lo.s32 	%r62, %r60, %r61, %r59;
	mad.lo.s32 	%r63, %r62, %r1, %r2;
	and.b32  	%r64, %r63, 31;
	setp.ne.s32 	%p12, %r64, 0;
	@%p12 bra 	$L__BB0_9;
	cvta.to.global.u64 	%rd12, %rd2;
	atom.global.add.u32 	%r65, [%rd12], %r26;
$L__BB0_9:
	ret;

}


// ===== COMPILED SASS (sm_100) =====

	.target	sm_100

	.elftype	@"ET_EXEC"


//--------------------- .note.nv.tkinfo           --------------------------
	.section	.note.nv.tkinfo,"",@"SHT_NOTE"
	.sectionflags	@"SHF_NOTE_NV_TKINFO"
	.tkinfo
        /*0018*/ 	.word	0x00000002
        /*0030*/ 	.string	""
        /*0030*/ 	.string	"ptxas"
        /*0030*/ 	.string	"Cuda compilation tools, release 13.0, V13.0.88"
        /*0030*/ 	.string	"Build cuda_13.0.r13.0/compiler.36424714_0"
        /*0030*/ 	.string	"-arch sm_100 -m 64 "



//--------------------- .note.nv.cuinfo           --------------------------
	.section	.note.nv.cuinfo,"",@"SHT_NOTE"
	.sectionflags	@"SHF_NOTE_NV_CUINFO"
        /*0018*/ 	.short	0x0002
        /*001a*/ 	.short	0x0064
        /*001c*/ 	.short	0x0082
	.zero		2


//--------------------- .nv.info                  --------------------------
	.section	.nv.info,"",@"SHT_CUDA_INFO"
	.align	4


	//----- nvinfo : EIATTR_REGCOUNT
	.align		4
        /*0000*/ 	.byte	0x04, 0x2f
        /*0002*/ 	.short	(.L_1 - .L_0)
	.align		4
.L_0:
        /*0004*/ 	.word	index@(_Z20sum_kernel_tile_shflILi32EEvPiS0_i)
        /*0008*/ 	.word	0x00000020


	//----- nvinfo : EIATTR_FRAME_SIZE
	.align		4
.L_1:
        /*000c*/ 	.byte	0x04, 0x11
        /*000e*/ 	.short	(.L_3 - .L_2)
	.align		4
.L_2:
        /*0010*/ 	.word	index@(_Z20sum_kernel_tile_shflILi32EEvPiS0_i)
        /*0014*/ 	.word	0x00000000


	//----- nvinfo : EIATTR_MIN_STACK_SIZE
	.align		4
.L_3:
        /*0018*/ 	.byte	0x04, 0x12
        /*001a*/ 	.short	(.L_5 - .L_4)
	.align		4
.L_4:
        /*001c*/ 	.word	index@(_Z20sum_kernel_tile_shflILi32EEvPiS0_i)
        /*0020*/ 	.word	0x00000000
.L_5:


//--------------------- .nv.compat                --------------------------
	.section	.nv.compat,"",@"SHT_CUDA_COMPAT_INFO"
	.align	4
        /*0000*/ 	.byte	0x02, 0x09, 0x00, 0x00, 0x02, 0x02, 0x01, 0x00, 0x02, 0x05, 0x05, 0x00, 0x03, 0x07, 0x01, 0x01
        /*0010*/ 	.byte	0x02, 0x03, 0x00, 0x00, 0x02, 0x06, 0x01, 0x00, 0x04, 0x0b, 0x08, 0x00, 0x09, 0x00, 0x00, 0x00
        /*0020*/ 	.byte	0x00, 0x00, 0x00, 0x00


//--------------------- .nv.info._Z20sum_kernel_tile_shflILi32EEvPiS0_i --------------------------
	.section	.nv.info._Z20sum_kernel_tile_shflILi32EEvPiS0_i,"",@"SHT_CUDA_INFO"
	.sectionflags	@""
	.align	4


	//----- nvinfo : EIATTR_CUDA_API_VERSION
	.align		4
        /*0000*/ 	.byte	0x04, 0x37
        /*0002*/ 	.short	(.L_7 - .L_6)
.L_6:
        /*0004*/ 	.word	0x00000082


	//----- nvinfo : EIATTR_KPARAM_INFO
	.align		4
.L_7:
        /*0008*/ 	.byte	0x04, 0x17
        /*000a*/ 	.short	(.L_9 - .L_8)
.L_8:
        /*000c*/ 	.word	0x00000000
        /*0010*/ 	.short	0x0002
        /*0012*/ 	.short	0x0010
        /*0014*/ 	.byte	0x00, 0xf0, 0x11, 0x00


	//----- nvinfo : EIATTR_KPARAM_INFO
	.align		4
.L_9:
        /*0018*/ 	.byte	0x04, 0x17
        /*001a*/ 	.short	(.L_11 - .L_10)
.L_10:
        /*001c*/ 	.word	0x00000000
        /*0020*/ 	.short	0x0001
        /*0022*/ 	.short	0x0008
        /*0024*/ 	.byte	0x00, 0xf5, 0x21, 0x00


	//----- nvinfo : EIATTR_KPARAM_INFO
	.align		4
.L_11:
        /*0028*/ 	.byte	0x04, 0x17
        /*002a*/ 	.short	(.L_13 - .L_12)
.L_12:
        /*002c*/ 	.word	0x00000000
        /*0030*/ 	.short	0x0000
        /*0032*/ 	.short	0x0000
        /*0034*/ 	.byte	0x00, 0xf5, 0x21, 0x00


	//----- nvinfo : EIATTR_SPARSE_MMA_MASK
	.align		4
.L_13:
        /*0038*/ 	.byte	0x03, 0x50
        /*003a*/ 	.short	0x0000


	//----- nvinfo : EIATTR_MAXREG_COUNT
	.align		4
        /*003c*/ 	.byte	0x03, 0x1b
        /*003e*/ 	.short	0x00ff


	//----- nvinfo : EIATTR_MERCURY_ISA_VERSION
	.align		4
        /*0040*/ 	.byte	0x03, 0x5f
        /*0042*/ 	.short	0x0101


	//----- nvinfo : EIATTR_INT_WARP_WIDE_INSTR_OFFSETS
	.align		4
        /*0044*/ 	.byte	0x04, 0x31
        /*0046*/ 	.short	(.L_15 - .L_14)


	//   ....[0]....
.L_14:
        /*0048*/ 	.word	0x00000ba0


	//   ....[1]....
        /*004c*/ 	.word	0x00000bb0


	//----- nvinfo : EIATTR_COOP_GROUP_MASK_REGIDS
	.align		4
.L_15:
        /*0050*/ 	.byte	0x04, 0x29
        /*0052*/ 	.short	(.L_17 - .L_16)


	//   ....[0]....
.L_16:
        /*0054*/ 	.word	0xffffffff


	//   ....[1]....
        /*0058*/ 	.word	0xffffffff


	//   ....[2]....
        /*005c*/ 	.word	0xffffffff


	//   ....[3]....
        /*0060*/ 	.word	0xffffffff


	//   ....[4]....
        /*0064*/ 	.word	0xffffffff


	//----- nvinfo : EIATTR_COOP_GROUP_INSTR_OFFSETS
	.align		4
.L_17:
        /*0068*/ 	.byte	0x04, 0x28
        /*006a*/ 	.short	(.L_19 - .L_18)


	//   ....[0]....
.L_18:
        /*006c*/ 	.word	0x00000a70


	//   ....[1]....
        /*0070*/ 	.word	0x00000ac0


	//   ....[2]....
        /*0074*/ 	.word	0x00000b10


	//   ....[3]....
        /*0078*/ 	.word	0x00000b30


	//   ....[4]....
        /*007c*/ 	.word	0x00000b50


	//----- nvinfo : EIATTR_VRC_CTA_INIT_COUNT
	.align		4
.L_19:
        /*0080*/ 	.byte	0x02, 0x4a
	.zero		1
	.zero		1


	//----- nvinfo : EIATTR_EXIT_INSTR_OFFSETS
	.align		4
        /*0084*/ 	.byte	0x04, 0x1c
        /*0086*/ 	.short	(.L_21 - .L_20)


	//   ....[0]....
.L_20:
        /*0088*/ 	.word	0x00000b60


	//   ....[1]....
        /*008c*/ 	.word	0x00000c00


	//----- nvinfo : EIATTR_CRS_STACK_SIZE
	.align		4
.L_21:
        /*0090*/ 	.byte	0x04, 0x1e
        /*0092*/ 	.short	(.L_23 - .L_22)
.L_22:
        /*0094*/ 	.word	0x00000000


	//----- nvinfo : EIATTR_CBANK_PARAM_SIZE
	.align		4
.L_23:
        /*0098*/ 	.byte	0x03, 0x19
        /*009a*/ 	.short	0x0014


	//----- nvinfo : EIATTR_PARAM_CBANK
	.align		4
        /*009c*/ 	.byte	0x04, 0x0a
        /*009e*/ 	.short	(.L_25 - .L_24)
	.align		4
.L_24:
        /*00a0*/ 	.word	index@(.nv.constant0._Z20sum_kernel_tile_shflILi32EEvPiS0_i)
        /*00a4*/ 	.short	0x0380
        /*00a6*/ 	.short	0x0014


	//----- nvinfo : EIATTR_SW_WAR
	.align		4
.L_25:
        /*00a8*/ 	.byte	0x04, 0x36
        /*00aa*/ 	.short	(.L_27 - .L_26)
.L_26:
        /*00ac*/ 	.word	0x00000008
.L_27:


//--------------------- .nv.callgraph             --------------------------
	.section	.nv.callgraph,"",@"SHT_CUDA_CALLGRAPH"
	.align	4
	.sectionentsize	8
	.align		4
        /*0000*/ 	.word	0x00000000
	.align		4
        /*0004*/ 	.word	0xffffffff
	.align		4
        /*0008*/ 	.word	0x00000000
	.align		4
        /*000c*/ 	.word	0xfffffffe
	.align		4
        /*0010*/ 	.word	0x00000000
	.align		4
        /*0014*/ 	.word	0xfffffffd
	.align		4
        /*0018*/ 	.word	0x00000000
	.align		4
        /*001c*/ 	.word	0xfffffffc


//--------------------- .text._Z20sum_kernel_tile_shflILi32EEvPiS0_i --------------------------
	.section	.text._Z20sum_kernel_tile_shflILi32EEvPiS0_i,"ax",@progbits
	.align	128
        .global         _Z20sum_kernel_tile_shflILi32EEvPiS0_i
        .type           _Z20sum_kernel_tile_shflILi32EEvPiS0_i,@function
        .size           _Z20sum_kernel_tile_shflILi32EEvPiS0_i,(.L_x_13 - _Z20sum_kernel_tile_shflILi32EEvPiS0_i)
        .other          _Z20sum_kernel_tile_shflILi32EEvPiS0_i,@"STO_CUDA_ENTRY STV_DEFAULT"
_Z20sum_kernel_tile_shflILi32EEvPiS0_i:
.text._Z20sum_kernel_tile_shflILi32EEvPiS0_i:
[----:B------:R-:W-:Y:S01]  /*0000*/  LDC R1, c[0x0][0x37c] ;  /* 0x0000df00ff017b82 */ /* 0x000fe20000000800 */
[----:B------:R-:W0:Y:S07]  /*0010*/  S2R R0, SR_TID.X ;  /* 0x0000000000007919 */ /* 0x000e2e0000002100 */
[----:B------:R-:W0:Y:S01]  /*0020*/  S2UR UR4, SR_CTAID.X ;  /* 0x00000000000479c3 */ /* 0x000e220000002500 */
[----:B------:R-:W1:Y:S01]  /*0030*/  LDCU UR8, c[0x0][0x390] ;  /* 0x00007200ff0877ac */ /* 0x000e620008000800 */
[----:B------:R-:W-:Y:S01]  /*0040*/  BSSY.RECONVERGENT B2, `(.L_x_0) ;  /* 0x00000a1000027945 */ /* 0x000fe20003800200 */
[----:B------:R-:W-:Y:S01]  /*0050*/  IMAD.MOV.U32 R7, RZ, RZ, RZ ;  /* 0x000000ffff077224 */ /* 0x000fe200078e00ff */
[----:B------:R-:W2:Y:S04]  /*0060*/  LDCU.64 UR6, c[0x0][0x358] ;  /* 0x00006b00ff0677ac */ /* 0x000ea80008000a00 */
[----:B------:R-:W0:Y:S01]  /*0070*/  LDC R3, c[0x0][0x360] ;  /* 0x0000d800ff037b82 */ /* 0x000e220000000800 */
[----:B------:R-:W3:Y:S01]  /*0080*/  LDCU UR5, c[0x0][0x370] ;  /* 0x00006e00ff0577ac */ /* 0x000ee20008000800 */
[----:B0-----:R-:W-:-:S05]  /*0090*/  IMAD R5, R3, UR4, R0 ;  /* 0x0000000403057c24 */ /* 0x001fca000f8e0200 */
[----:B-1----:R-:W-:-:S13]  /*00a0*/  ISETP.GE.AND P0, PT, R5, UR8, PT ;  /* 0x0000000805007c0c */ /* 0x002fda000bf06270 */
[----:B--23--:R-:W-:Y:S05]  /*00b0*/  @P0 BRA `(.L_x_1) ;  /* 0x0000000800640947 */ /* 0x00cfea0003800000 */
[----:B------:R-:W-:Y:S01]  /*00c0*/  IMAD R4, R3, UR5, RZ ;  /* 0x0000000503047c24 */ /* 0x000fe2000f8e02ff */
[----:B------:R-:W-:Y:S03]  /*00d0*/  BSSY.RECONVERGENT B1, `(.L_x_2) ;  /* 0x000008c000017945 */ /* 0x000fe60003800200 */
[----:B------:R-:W0:Y:S01]  /*00e0*/  I2F.U32.RP R10, R4 ;  /* 0x00000004000a7306 */ /* 0x000e220000209000 */
[C---:B------:R-:W-:Y:S01]  /*00f0*/  IMAD.IADD R2, R4.reuse, 0x1, R5 ;  /* 0x0000000104027824 */ /* 0x040fe200078e0205 */
[----:B------:R-:W-:Y:S02]  /*0100*/  IADD3 R11, PT, PT, RZ, -R4, RZ ;  /* 0x80000004ff0b7210 */ /* 0x000fe40007ffe0ff */
[----:B------:R-:W-:Y:S02]  /*0110*/  ISETP.NE.U32.AND P2, PT, R4, RZ, PT ;  /* 0x000000ff0400720c */ /* 0x000fe40003f45070 */
[----:B------:R-:W-:-:S02]  /*0120*/  ISETP.GE.AND P0, PT, R2, UR8, PT ;  /* 0x0000000802007c0c */ /* 0x000fc4000bf06270 */
[----:B------:R-:W-:Y:S02]  /*0130*/  VIMNMX R9, PT, PT, R2, UR8, !PT ;  /* 0x0000000802097c48 */ /* 0x000fe4000ffe0100 */
[----:B------:R-:W-:-:S04]  /*0140*/  SEL R8, RZ, 0x1, P0 ;  /* 0x00000001ff087807 */ /* 0x000fc80000000000 */
[----:B------:R-:W-:Y:S01]  /*0150*/  IADD3 R9, PT, PT, R9, -R2, -R8 ;  /* 0x8000000209097210 */ /* 0x000fe20007ffe808 */
[----:B0-----:R-:W0:Y:S02]  /*0160*/  MUFU.RCP R10, R10 ;  /* 0x0000000a000a7308 */ /* 0x001e240000001000 */
[----:B0-----:R-:W-:-:S06]  /*0170*/  VIADD R6, R10, 0xffffffe ;  /* 0x0ffffffe0a067836 */ /* 0x001fcc0000000000 */
[----:B------:R0:W1:Y:S02]  /*0180*/  F2I.FTZ.U32.TRUNC.NTZ R7, R6 ;  /* 0x0000000600077305 */ /* 0x000064000021f000 */
[----:B0-----:R-:W-:Y:S02]  /*0190*/  HFMA2 R6, -RZ, RZ, 0, 0 ;  /* 0x00000000ff067431 */ /* 0x001fe400000001ff */
[----:B-1----:R-:W-:-:S04]  /*01a0*/  IMAD R11, R11, R7, RZ ;  /* 0x000000070b0b7224 */ /* 0x002fc800078e02ff */
[----:B------:R-:W-:-:S06]  /*01b0*/  IMAD.HI.U32 R10, R7, R11, R6 ;  /* 0x0000000b070a7227 */ /* 0x000fcc00078e0006 */
[----:B------:R-:W-:-:S04]  /*01c0*/  IMAD.HI.U32 R7, R10, R9, RZ ;  /* 0x000000090a077227 */ /* 0x000fc800078e00ff */
[----:B------:R-:W-:-:S04]  /*01d0*/  IMAD.MOV R2, RZ, RZ, -R7 ;  /* 0x000000ffff027224 */ /* 0x000fc800078e0a07 */
[----:B------:R-:W-:-:S05]  /*01e0*/  IMAD R9, R4, R2, R9 ;  /* 0x0000000204097224 */ /* 0x000fca00078e0209 */
[----:B------:R-:W-:-:S13]  /*01f0*/  ISETP.GE.U32.AND P0, PT, R9, R4, PT ;  /* 0x000000040900720c */ /* 0x000fda0003f06070 */
[----:B------:R-:W-:Y:S01]  /*0200*/  @P0 IADD3 R9, PT, PT, -R4, R9, RZ ;  /* 0x0000000904090210 */ /* 0x000fe20007ffe1ff */
[----:B------:R-:W-:-:S03]  /*0210*/  @P0 VIADD R7, R7, 0x1 ;  /* 0x0000000107070836 */ /* 0x000fc60000000000 */
[----:B------:R-:W-:-:S13]  /*0220*/  ISETP.GE.U32.AND P1, PT, R9, R4, PT ;  /* 0x000000040900720c */ /* 0x000fda0003f26070 */
[----:B------:R-:W-:Y:S02]  /*0230*/  @P1 IADD3 R7, PT, PT, R7, 0x1, RZ ;  /* 0x0000000107071810 */ /* 0x000fe40007ffe0ff */
[----:B------:R-:W-:-:S05]  /*0240*/  @!P2 LOP3.LUT R7, RZ, R4, RZ, 0x33, !PT ;  /* 0x00000004ff07a212 */ /* 0x000fca00078e33ff */
[----:B------:R-:W-:-:S05]  /*0250*/  IMAD.IADD R7, R8, 0x1, R7 ;  /* 0x0000000108077824 */ /* 0x000fca00078e0207 */
[C---:B------:R-:W-:Y:S02]  /*0260*/  ISETP.GE.U32.AND P0, PT, R7.reuse, 0x3, PT ;  /* 0x000000030700780c */ /* 0x040fe40003f06070 */
[----:B------:R-:W-:Y:S01]  /*0270*/  IADD3 R2, PT, PT, R7, 0x1, RZ ;  /* 0x0000000107027810 */ /* 0x000fe20007ffe0ff */
[----:B------:R-:W-:-:S03]  /*0280*/  IMAD.MOV.U32 R7, RZ, RZ, RZ ;  /* 0x000000ffff077224 */ /* 0x000fc600078e00ff */
[----:B------:R-:W-:-:S07]  /*0290*/  LOP3.LUT R6, R2, 0x3, RZ, 0xc0, !PT ;  /* 0x0000000302067812 */ /* 0x000fce00078ec0ff */
[----:B------:R-:W-:Y:S05]  /*02a0*/  @!P0 BRA `(.L_x_3) ;  /* 0x0000000400b88947 */ /* 0x000fea0003800000 */
[----:B------:R-:W-:Y:S01]  /*02b0*/  LOP3.LUT R2, R2, 0xfffffffc, RZ, 0xc0, !PT ;  /* 0xfffffffc02027812 */ /* 0x000fe200078ec0ff */
[----:B------:R-:W-:Y:S01]  /*02c0*/  BSSY.RELIABLE B0, `(.L_x_4) ;  /* 0x000005d000007945 */ /* 0x000fe20003800100 */
[----:B------:R-:W-:Y:S02]  /*02d0*/  IMAD.MOV.U32 R7, RZ, RZ, RZ ;  /* 0x000000ffff077224 */ /* 0x000fe400078e00ff */
[----:B------:R-:W-:-:S04]  /*02e0*/  IADD3 R2, PT, PT, -R2, RZ, RZ ;  /* 0x000000ff02027210 */ /* 0x000fc80007ffe1ff */
[----:B------:R-:W-:-:S13]  /*02f0*/  ISETP.GE.AND P0, PT, R2, RZ, PT ;  /* 0x000000ff0200720c */ /* 0x000fda0003f06270 */
[----:B------:R-:W-:Y:S05]  /*0300*/  @P0 BRA `(.L_x_5) ;  /* 0x0000000400600947 */ /* 0x000fea0003800000 */
[----:B------:R-:W-:Y:S01]  /*0310*/  IADD3 R8, PT, PT, -R2, RZ, RZ ;  /* 0x000000ff02087210 */ /* 0x000fe20007ffe1ff */
[----:B------:R-:W-:Y:S01]  /*0320*/  BSSY.RECONVERGENT B3, `(.L_x_6) ;  /* 0x0000035000037945 */ /* 0x000fe20003800200 */
[----:B------:R-:W-:Y:S02]  /*0330*/  PLOP3.LUT P0, PT, PT, PT, PT, 0x80, 0x8 ;  /* 0x000000000008781c */ /* 0x000fe40003f0f070 */
[----:B------:R-:W-:-:S13]  /*0340*/  ISETP.GT.AND P1, PT, R8, 0xc, PT ;  /* 0x0000000c0800780c */ /* 0x000fda0003f24270 */
[----:B------:R-:W-:Y:S05]  /*0350*/  @!P1 BRA `(.L_x_7) ;  /* 0x0000000000c49947 */ /* 0x000fea0003800000 */
[----:B------:R-:W-:-:S13]  /*0360*/  PLOP3.LUT P0, PT, PT, PT, PT, 0x8, 0x80 ;  /* 0x000000000080781c */ /* 0x000fda0003f0e170 */
.L_x_8:
[----:B------:R-:W0:Y:S01]  /*0370*/  LDC.64 R14, c[0x0][0x388] ;  /* 0x0000e200ff0e7b82 */ /* 0x000e220000000a00 */
[----:B------:R-:W-:Y:S02]  /*0380*/  IMAD R13, R4, 0x4, R5 ;  /* 0x00000004040d7824 */ /* 0x000fe400078e0205 */
[----:B0-----:R-:W-:-:S03]  /*0390*/  IMAD.WIDE R8, R5, 0x4, R14 ;  /* 0x0000000405087825 */ /* 0x001fc600078e020e */
[----:B------:R-:W-:Y:S01]  /*03a0*/  LEA R5, R4, R13, 0x2 ;  /* 0x0000000d04057211 */ /* 0x000fe200078e10ff */
[----:B------:R-:W-:-:S04]  /*03b0*/  IMAD.WIDE R10, R13, 0x4, R14 ;  /* 0x000000040d0a7825 */ /* 0x000fc800078e020e */
[C---:B------:R-:W-:Y:S01]  /*03c0*/  IMAD.WIDE R28, R4.reuse, 0x4, R8 ;  /* 0x00000004041c7825 */ /* 0x040fe200078e0208 */
[----:B------:R0:W2:Y:S03]  /*03d0*/  LDG.E R21, desc[UR6][R10.64] ;  /* 0x000000060a157981 */ /* 0x0000a6000c1e1900 */
[C---:B------:R-:W-:Y:S01]  /*03e0*/  IMAD.WIDE R24, R4.reuse, 0x4, R10 ;  /* 0x0000000404187825 */ /* 0x040fe200078e020a */
[----:B------:R-:W3:Y:S03]  /*03f0*/  LDG.E R8, desc[UR6][R8.64] ;  /* 0x0000000608087981 */ /* 0x000ee6000c1e1900 */
[C---:B------:R-:W-:Y:S01]  /*0400*/  IMAD.WIDE R18, R4.reuse, 0x4, R28 ;  /* 0x0000000404127825 */ /* 0x040fe200078e021c */
[----:B------:R-:W2:Y:S03]  /*0410*/  LDG.E R20, desc[UR6][R24.64] ;  /* 0x0000000618147981 */ /* 0x000ea6000c1e1900 */
[----:B------:R-:W-:Y:S01]  /*0420*/  IMAD.WIDE R22, R5, 0x4, R14 ;  /* 0x0000000405167825 */ /* 0x000fe200078e020e */
[----:B------:R-:W3:Y:S03]  /*0430*/  LDG.E R28, desc[UR6][R28.64] ;  /* 0x000000061c1c7981 */ /* 0x000ee6000c1e1900 */
[C---:B------:R-:W-:Y:S01]  /*0440*/  IMAD.WIDE R16, R4.reuse, 0x4, R18 ;  /* 0x0000000404107825 */ /* 0x040fe200078e0212 */
[----:B------:R-:W4:Y:S03]  /*0450*/  LDG.E R27, desc[UR6][R18.64] ;  /* 0x00000006121b7981 */ /* 0x000f26000c1e1900 */
[C---:B------:R-:W-:Y:S01]  /*0460*/  IMAD R5, R4.reuse, 0x4, R5 ;  /* 0x0000000404057824 */ /* 0x040fe200078e0205 */
[----:B------:R1:W4:Y:S01]  /*0470*/  LDG.E R26, desc[UR6][R16.64] ;  /* 0x00000006101a7981 */ /* 0x000322000c1e1900 */
[----:B0-----:R-:W-:-:S03]  /*0480*/  IMAD.WIDE R10, R4, 0x4, R24 ;  /* 0x00000004040a7825 */ /* 0x001fc600078e0218 */
[----:B------:R0:W5:Y:S01]  /*0490*/  LDG.E R9, desc[UR6][R22.64] ;  /* 0x0000000616097981 */ /* 0x000162000c1e1900 */
[----:B------:R-:W-:-:S03]  /*04a0*/  IMAD.WIDE R12, R4, 0x4, R22 ;  /* 0x00000004040c7825 */ /* 0x000fc600078e0216 */
[----:B------:R0:W5:Y:S01]  /*04b0*/  LDG.E R29, desc[UR6][R10.64] ;  /* 0x000000060a1d7981 */ /* 0x000162000c1e1900 */
[----:B------:R-:W-:-:S04]  /*04c0*/  IMAD.WIDE R14, R5, 0x4, R14 ;  /* 0x00000004050e7825 */ /* 0x000fc800078e020e */
[----:B-1----:R-:W-:-:S04]  /*04d0*/  IMAD.WIDE R16, R4, 0x4, R10 ;  /* 0x0000000404107825 */ /* 0x002fc800078e020a */
[C---:B------:R-:W-:Y:S02]  /*04e0*/  IMAD.WIDE R18, R4.reuse, 0x4, R12 ;  /* 0x0000000404127825 */ /* 0x040fe400078e020c */
[----:B------:R-:W5:Y:S02]  /*04f0*/  LDG.E R16, desc[UR6][R16.64] ;  /* 0x0000000610107981 */ /* 0x000f64000c1e1900 */
[C---:B0-----:R-:W-:Y:S02]  /*0500*/  IMAD.WIDE R22, R4.reuse, 0x4, R14 ;  /* 0x0000000404167825 */ /* 0x041fe400078e020e */
[----:B------:R-:W5:Y:S02]  /*0510*/  LDG.E R12, desc[UR6][R12.64] ;  /* 0x000000060c0c7981 */ /* 0x000f64000c1e1900 */
[C---:B------:R-:W-:Y:S02]  /*0520*/  IMAD.WIDE R24, R4.reuse, 0x4, R18 ;  /* 0x0000000404187825 */ /* 0x040fe400078e0212 */
[----:B------:R-:W5:Y:S02]  /*0530*/  LDG.E R18, desc[UR6][R18.64] ;  /* 0x0000000612127981 */ /* 0x000f64000c1e1900 */
[----:B------:R-:W-:-:S02]  /*0540*/  IMAD.WIDE R10, R4, 0x4, R22 ;  /* 0x00000004040a7825 */ /* 0x000fc400078e0216 */
[----:B------:R-:W5:Y:S04]  /*0550*/  LDG.E R25, desc[UR6][R24.64] ;  /* 0x0000000618197981 */ /* 0x000f68000c1e1900 */
[----:B------:R0:W5:Y:S04]  /*0560*/  LDG.E R13, desc[UR6][R14.64] ;  /* 0x000000060e0d7981 */ /* 0x000168000c1e1900 */
[----:B------:R-:W5:Y:S01]  /*0570*/  LDG.E R22, desc[UR6][R22.64] ;  /* 0x0000000616167981 */ /* 0x000f62000c1e1900 */
[----:B0-----:R-:W-:-:S03]  /*0580*/  IMAD.WIDE R14, R4, 0x4, R10 ;  /* 0x00000004040e7825 */ /* 0x001fc600078e020a */
[----:B------:R-:W5:Y:S04]  /*0590*/  LDG.E R10, desc[UR6][R10.64] ;  /* 0x000000060a0a7981 */ /* 0x000f68000c1e1900 */
[----:B------:R-:W5:Y:S01]  /*05a0*/  LDG.E R15, desc[UR6][R14.64] ;  /* 0x000000060e0f7981 */ /* 0x000f62000c1e1900 */
[----:B------:R-:W-:-:S04]  /*05b0*/  IADD3 R2, PT, PT, R2, 0x10, RZ ;  /* 0x0000001002027810 */ /* 0x000fc80007ffe0ff */
[----:B------:R-:W-:Y:S01]  /*05c0*/  ISETP.GE.AND P1, PT, R2, -0xc, PT ;  /* 0xfffffff40200780c */ /* 0x000fe20003f26270 */
[----:B------:R-:W-:Y:S01]  /*05d0*/  IMAD R5, R4, 0x4, R5 ;  /* 0x0000000404057824 */ /* 0x000fe200078e0205 */
[----:B---3--:R-:W-:-:S04]  /*05e0*/  IADD3 R8, PT, PT, R28, R8, R7 ;  /* 0x000000081c087210 */ /* 0x008fc80007ffe007 */
[----:B----4-:R-:W-:-:S04]  /*05f0*/  IADD3 R8, PT, PT, R26, R27, R8 ;  /* 0x0000001b1a087210 */ /* 0x010fc80007ffe008 */
[----:B--2---:R-:W-:-:S04]  /*0600*/  IADD3 R8, PT, PT, R20, R21, R8 ;  /* 0x0000001514087210 */ /* 0x004fc80007ffe008 */
[----:B-----5:R-:W-:-:S04]  /*0610*/  IADD3 R8, PT, PT, R16, R29, R8 ;  /* 0x0000001d10087210 */ /* 0x020fc80007ffe008 */
[----:B------:R-:W-:-:S04]  /*0620*/  IADD3 R8, PT, PT, R12, R9, R8 ;  /* 0x000000090c087210 */ /* 0x000fc80007ffe008 */
[----:B------:R-:W-:-:S04]  /*0630*/  IADD3 R8, PT, PT, R25, R18, R8 ;  /* 0x0000001219087210 */ /* 0x000fc80007ffe008 */
[----:B------:R-:W-:-:S04]  /*0640*/  IADD3 R8, PT, PT, R22, R13, R8 ;  /* 0x0000000d16087210 */ /* 0x000fc80007ffe008 */
[----:B------:R-:W-:Y:S01]  /*0650*/  IADD3 R7, PT, PT, R15, R10, R8 ;  /* 0x0000000a0f077210 */ /* 0x000fe20007ffe008 */
[----:B------:R-:W-:Y:S06]  /*0660*/  @!P1 BRA `(.L_x_8) ;  /* 0xfffffffc00409947 */ /* 0x000fec000383ffff */
.L_x_7:
[----:B------:R-:W-:Y:S05]  /*0670*/  BSYNC.RECONVERGENT B3 ;  /* 0x0000000000037941 */ /* 0x000fea0003800200 */
.L_x_6:
[----:B------:R-:W-:Y:S01]  /*0680*/  IADD3 R8, PT, PT, -R2, RZ, RZ ;  /* 0x000000ff02087210 */ /* 0x000fe20007ffe1ff */
[----:B------:R-:W-:Y:S03]  /*0690*/  BSSY.RECONVERGENT B3, `(.L_x_9) ;  /* 0x000001c000037945 */ /* 0x000fe60003800200 */
[----:B------:R-:W-:-:S13]  /*06a0*/  ISETP.GT.AND P1, PT, R8, 0x4, PT ;  /* 0x000000040800780c */ /* 0x000fda0003f24270 */
[----:B------:R-:W-:Y:S05]  /*06b0*/  @!P1 BRA `(.L_x_10) ;  /* 0x0000000000649947 */ /* 0x000fea0003800000 */
[----:B------:R-:W0:Y:S02]  /*06c0*/  LDC.64 R12, c[0x0][0x388] ;  /* 0x0000e200ff0c7b82 */ /* 0x000e240000000a00 */
[----:B0-----:R-:W-:-:S04]  /*06d0*/  IMAD.WIDE R22, R5, 0x4, R12 ;  /* 0x0000000405167825 */ /* 0x001fc800078e020c */
[C---:B------:R-:W-:Y:S02]  /*06e0*/  IMAD R5, R4.reuse, 0x4, R5 ;  /* 0x0000000404057824 */ /* 0x040fe400078e0205 */
[----:B------:R-:W-:Y:S02]  /*06f0*/  IMAD.WIDE R14, R4, 0x4, R22 ;  /* 0x00000004040e7825 */ /* 0x000fe400078e0216 */
[----:B------:R-:W2:Y:S02]  /*0700*/  LDG.E R22, desc[UR6][R22.64] ;  /* 0x0000000616167981 */ /* 0x000ea4000c1e1900 */
[----:B------:R-:W-:-:S04]  /*0710*/  IMAD.WIDE R12, R5, 0x4, R12 ;  /* 0x00000004050c7825 */ /* 0x000fc800078e020c */
[C---:B------:R-:W-:Y:S02]  /*0720*/  IMAD.WIDE R10, R4.reuse, 0x4, R14 ;  /* 0x00000004040a7825 */ /* 0x040fe400078e020e */
[----:B------:R-:W2:Y:S02]  /*0730*/  LDG.E R14, desc[UR6][R14.64] ;  /* 0x000000060e0e7981 */ /* 0x000ea4000c1e1900 */
[C---:B------:R-:W-:Y:S02]  /*0740*/  IMAD.WIDE R8, R4.reuse, 0x4, R12 ;  /* 0x0000000404087825 */ /* 0x040fe400078e020c */
[----:B------:R-:W3:Y:S02]  /*0750*/  LDG.E R13, desc[UR6][R12.64] ;  /* 0x000000060c0d7981 */ /* 0x000ee4000c1e1900 */
[C---:B------:R-:W-:Y:S02]  /*0760*/  IMAD.WIDE R16, R4.reuse, 0x4, R10 ;  /* 0x0000000404107825 */ /* 0x040fe400078e020a */
[----:B------:R-:W4:Y:S02]  /*0770*/  LDG.E R11, desc[UR6][R10.64] ;  /* 0x000000060a0b7981 */ /* 0x000f24000c1e1900 */
[----:B------:R-:W-:-:S02]  /*0780*/  IMAD.WIDE R18, R4, 0x4, R8 ;  /* 0x0000000404127825 */ /* 0x000fc400078e0208 */
[----:B------:R-:W4:Y:S02]  /*0790*/  LDG.E R16, desc[UR6][R16.64] ;  /* 0x0000000610107981 */ /* 0x000f24000c1e1900 */
[C---:B------:R-:W-:Y:S02]  /*07a0*/  IMAD.WIDE R20, R4.reuse, 0x4, R18 ;  /* 0x0000000404147825 */ /* 0x040fe400078e0212 */
[----:B------:R-:W3:Y:S04]  /*07b0*/  LDG.E R8, desc[UR6][R8.64] ;  /* 0x0000000608087981 */ /* 0x000ee8000c1e1900 */
[----:B------:R-:W5:Y:S04]  /*07c0*/  LDG.E R19, desc[UR6][R18.64] ;  /* 0x0000000612137981 */ /* 0x000f68000c1e1900 */
[----:B------:R-:W5:Y:S01]  /*07d0*/  LDG.E R20, desc[UR6][R20.64] ;  /* 0x0000000614147981 */ /* 0x000f62000c1e1900 */
[----:B------:R-:W-:Y:S01]  /*07e0*/  PLOP3.LUT P0, PT, PT, PT, PT, 0x8, 0x80 ;  /* 0x000000000080781c */ /* 0x000fe20003f0e170 */
[----:B------:R-:W-:Y:S01]  /*07f0*/  IMAD R5, R4, 0x4, R5 ;  /* 0x0000000404057824 */ /* 0x000fe200078e0205 */
[----:B------:R-:W-:-:S02]  /*0800*/  IADD3 R2, PT, PT, R2, 0x8, RZ ;  /* 0x0000000802027810 */ /* 0x000fc40007ffe0ff */
[----:B--2---:R-:W-:-:S04]  /*0810*/  IADD3 R22, PT, PT, R14, R22, R7 ;  /* 0x000000160e167210 */ /* 0x004fc80007ffe007 */
[----:B----4-:R-:W-:-:S04]  /*0820*/  IADD3 R22, PT, PT, R16, R11, R22 ;  /* 0x0000000b10167210 */ /* 0x010fc80007ffe016 */
[----:B---3--:R-:W-:-:S04]  /*0830*/  IADD3 R22, PT, PT, R8, R13, R22 ;  /* 0x0000000d08167210 */ /* 0x008fc80007ffe016 */
[----:B-----5:R-:W-:-:S07]  /*0840*/  IADD3 R7, PT, PT, R20, R19, R22 ;  /* 0x0000001314077210 */ /* 0x020fce0007ffe016 */
.L_x_10:
[----:B------:R-:W-:Y:S05]  /*0850*/  BSYNC.RECONVERGENT B3 ;  /* 0x0000000000037941 */ /* 0x000fea0003800200 */
.L_x_9:
[----:B------:R-:W-:-:S13]  /*0860*/  ISETP.NE.OR P0, PT, R2, RZ, P0 ;  /* 0x000000ff0200720c */ /* 0x000fda0000705670 */
[----:B------:R-:W-:Y:S05]  /*0870*/  @!P0 BREAK.RELIABLE B0 ;  /* 0x0000000000008942 */ /* 0x000fea0003800100 */
[----:B------:R-:W-:Y:S05]  /*0880*/  @!P0 BRA `(.L_x_3) ;  /* 0x0000000000408947 */ /* 0x000fea0003800000 */
.L_x_5:
[----:B------:R-:W-:Y:S05]  /*0890*/  BSYNC.RELIABLE B0 ;  /* 0x0000000000007941 */ /* 0x000fea0003800100 */
.L_x_4:
[----:B------:R-:W0:Y:S02]  /*08a0*/  LDC.64 R8, c[0x0][0x388] ;  /* 0x0000e200ff087b82 */ /* 0x000e240000000a00 */
[----:B0-----:R-:W-:-:S04]  /*08b0*/  IMAD.WIDE R8, R5, 0x4, R8 ;  /* 0x0000000405087825 */ /* 0x001fc800078e0208 */
[C---:B------:R-:W-:Y:S02]  /*08c0*/  IMAD.WIDE R10, R4.reuse, 0x4, R8 ;  /* 0x00000004040a7825 */ /* 0x040fe400078e0208 */
[----:B------:R-:W2:Y:S02]  /*08d0*/  LDG.E R8, desc[UR6][R8.64] ;  /* 0x0000000608087981 */ /* 0x000ea4000c1e1900 */
[C---:B------:R-:W-:Y:S02]  /*08e0*/  IMAD.WIDE R12, R4.reuse, 0x4, R10 ;  /* 0x00000004040c7825 */ /* 0x040fe400078e020a */
[----:B------:R-:W2:Y:S02]  /*08f0*/  LDG.E R10, desc[UR6][R10.64] ;  /* 0x000000060a0a7981 */ /* 0x000ea4000c1e1900 */
[----:B------:R-:W-:Y:S02]  /*0900*/  IMAD.WIDE R14, R4, 0x4, R12 ;  /* 0x00000004040e7825 */ /* 0x000fe400078e020c */
[----:B------:R-:W3:Y:S04]  /*0910*/  LDG.E R12, desc[UR6][R12.64] ;  /* 0x000000060c0c7981 */ /* 0x000ee8000c1e1900 */
[----:B------:R-:W3:Y:S01]  /*0920*/  LDG.E R14, desc[UR6][R14.64] ;  /* 0x000000060e0e7981 */ /* 0x000ee2000c1e1900 */
[----:B------:R-:W-:-:S04]  /*0930*/  IADD3 R2, PT, PT, R2, 0x4, RZ ;  /* 0x0000000402027810 */ /* 0x000fc80007ffe0ff */
[----:B------:R-:W-:Y:S01]  /*0940*/  ISETP.NE.AND P0, PT, R2, RZ, PT ;  /* 0x000000ff0200720c */ /* 0x000fe20003f05270 */
[----:B------:R-:W-:Y:S01]  /*0950*/  IMAD R5, R4, 0x4, R5 ;  /* 0x0000000404057824 */ /* 0x000fe200078e0205 */
[----:B--2---:R-:W-:-:S04]  /*0960*/  IADD3 R7, PT, PT, R10, R8, R7 ;  /* 0x000000080a077210 */ /* 0x004fc80007ffe007 */
[----:B---3--:R-:W-:-:S07]  /*0970*/  IADD3 R7, PT, PT, R14, R12, R7 ;  /* 0x0000000c0e077210 */ /* 0x008fce0007ffe007 */
[----:B------:R-:W-:Y:S05]  /*0980*/  @P0 BRA `(.L_x_4) ;  /* 0xfffffffc00c40947 */ /* 0x000fea000383ffff */
.L_x_3:
[----:B------:R-:W-:Y:S05]  /*0990*/  BSYNC.RECONVERGENT B1 ;  /* 0x0000000000017941 */ /* 0x000fea0003800200 */
.L_x_2:
[----:B------:R-:W-:-:S13]  /*09a0*/  ISETP.NE.AND P0, PT, R6, RZ, PT ;  /* 0x000000ff0600720c */ /* 0x000fda0003f05270 */
[----:B------:R-:W-:Y:S05]  /*09b0*/  @!P0 BRA `(.L_x_1) ;  /* 0x0000000000248947 */ /* 0x000fea0003800000 */
[----:B------:R-:W0:Y:S01]  /*09c0*/  LDC.64 R8, c[0x0][0x388] ;  /* 0x0000e200ff087b82 */ /* 0x000e220000000a00 */
[----:B------:R-:W-:-:S07]  /*09d0*/  IADD3 R6, PT, PT, -R6, RZ, RZ ;  /* 0x000000ff06067210 */ /* 0x000fce0007ffe1ff */
.L_x_11:
[----:B0-----:R-:W-:-:S06]  /*09e0*/  IMAD.WIDE R10, R5, 0x4, R8 ;  /* 0x00000004050a7825 */ /* 0x001fcc00078e0208 */
[----:B------:R-:W2:Y:S01]  /*09f0*/  LDG.E R10, desc[UR6][R10.64] ;  /* 0x000000060a0a7981 */ /* 0x000ea2000c1e1900 */
[----:B------:R-:W-:Y:S01]  /*0a00*/  VIADD R6, R6, 0x1 ;  /* 0x0000000106067836 */ /* 0x000fe20000000000 */
[----:B------:R-:W-:-:S04]  /*0a10*/  IADD3 R5, PT, PT, R4, R5, RZ ;  /* 0x0000000504057210 */ /* 0x000fc80007ffe0ff */
[----:B------:R-:W-:Y:S01]  /*0a20*/  ISETP.NE.AND P0, PT, R6, RZ, PT ;  /* 0x000000ff0600720c */ /* 0x000fe20003f05270 */
[----:B--2---:R-:W-:-:S12]  /*0a30*/  IMAD.IADD R7, R10, 0x1, R7 ;  /* 0x000000010a077824 */ /* 0x004fd800078e0207 */
[----:B------:R-:W-:Y:S05]  /*0a40*/  @P0 BRA `(.L_x_11) ;  /* 0xfffffffc00e40947 */ /* 0x000fea000383ffff */
.L_x_1:
[----:B------:R-:W-:Y:S05]  /*0a50*/  BSYNC.RECONVERGENT B2 ;  /* 0x0000000000027941 */ /* 0x000fea0003800200 */
.L_x_0:
[----:B------:R-:W-:Y:S05]  /*0a60*/  WARPSYNC.ALL ;  /* 0x0000000000007948 */ /* 0x000fea0003800000 */
[----:B------:R-:W0:Y:S01]  /*0a70*/  SHFL.DOWN PT, R2, R7, 0x10, 0x1f ;  /* 0x0a001f0007027f89 */ /* 0x000e2200000e0000 */
[----:B------:R-:W1:Y:S01]  /*0a80*/  LDCU UR4, c[0x0][0x364] ;  /* 0x00006c80ff0477ac */ /* 0x000e620008000800 */
[----:B------:R-:W1:Y:S01]  /*0a90*/  S2R R6, SR_TID.Y ;  /* 0x0000000000067919 */ /* 0x000e620000002200 */
[----:B------:R-:W1:Y:S01]  /*0aa0*/  S2R R11, SR_TID.Z ;  /* 0x00000000000b7919 */ /* 0x000e620000002300 */
[----:B0-----:R-:W-:-:S05]  /*0ab0*/  IADD3 R2, PT, PT, R2, R7, RZ ;  /* 0x0000000702027210 */ /* 0x001fca0007ffe0ff */
[----:B------:R-:W0:Y:S01]  /*0ac0*/  SHFL.DOWN PT, R5, R2, 0x8, 0x1f ;  /* 0x09001f0002057f89 */ /* 0x000e2200000e0000 */
[----:B-1----:R-:W-:-:S04]  /*0ad0*/  IMAD R6, R11, UR4, R6 ;  /* 0x000000040b067c24 */ /* 0x002fc8000f8e0206 */
[----:B------:R-:W-:-:S05]  /*0ae0*/  IMAD R6, R6, R3, R0 ;  /* 0x0000000306067224 */ /* 0x000fca00078e0200 */
[----:B------:R-:W-:Y:S01]  /*0af0*/  LOP3.LUT P0, RZ, R6, 0x1f, RZ, 0xc0, !PT ;  /* 0x0000001f06ff7812 */ /* 0x000fe2000780c0ff */
[----:B0-----:R-:W-:-:S05]  /*0b00*/  IMAD.IADD R5, R2, 0x1, R5 ;  /* 0x0000000102057824 */ /* 0x001fca00078e0205 */
[----:B------:R-:W0:Y:S02]  /*0b10*/  SHFL.DOWN PT, R4, R5, 0x4, 0x1f ;  /* 0x08801f0005047f89 */ /* 0x000e2400000e0000 */
[----:B0-----:R-:W-:-:S05]  /*0b20*/  IADD3 R4, PT, PT, R5, R4, RZ ;  /* 0x0000000405047210 */ /* 0x001fca0007ffe0ff */
[----:B------:R-:W0:Y:S02]  /*0b30*/  SHFL.DOWN PT, R9, R4, 0x2, 0x1f ;  /* 0x08401f0004097f89 */ /* 0x000e2400000e0000 */
[----:B0-----:R-:W-:-:S05]  /*0b40*/  IMAD.IADD R9, R4, 0x1, R9 ;  /* 0x0000000104097824 */ /* 0x001fca00078e0209 */
[----:B------:R0:W1:Y:S01]  /*0b50*/  SHFL.DOWN PT, R0, R9, 0x1, 0x1f ;  /* 0x08201f0009007f89 */ /* 0x00006200000e0000 */
[----:B------:R-:W-:Y:S05]  /*0b60*/  @P0 EXIT ;  /* 0x000000000000094d */ /* 0x000fea0003800000 */
[----:B------:R-:W2:Y:S01]  /*0b70*/  S2R R4, SR_LANEID ;  /* 0x0000000000047919 */ /* 0x000ea20000000000 */
[----:B-1----:R-:W-:Y:S01]  /*0b80*/  IADD3 R0, PT, PT, R9, R0, RZ ;  /* 0x0000000009007210 */ /* 0x002fe20007ffe0ff */
[----:B------:R-:W1:Y:S01]  /*0b90*/  LDC.64 R2, c[0x0][0x380] ;  /* 0x0000e000ff027b82 */ /* 0x000e620000000a00 */
[----:B------:R-:W-:-:S07]  /*0ba0*/  VOTEU.ANY UR4, UPT, PT ;  /* 0x0000000000047886 */ /* 0x000fce00038e0100 */
[----:B------:R-:W3:Y:S01]  /*0bb0*/  REDUX.SUM UR5, R0 ;  /* 0x00000000000573c4 */ /* 0x000ee2000000c000 */
[----:B------:R-:W-:Y:S01]  /*0bc0*/  UFLO.U32 UR4, UR4 ;  /* 0x00000004000472bd */ /* 0x000fe200080e0000 */
[----:B---3--:R-:W-:-:S05]  /*0bd0*/  IMAD.U32 R5, RZ, RZ, UR5 ;  /* 0x00000005ff057e24 */ /* 0x008fca000f8e00ff */
[----:B--2---:R-:W-:-:S13]  /*0be0*/  ISETP.EQ.U32.AND P0, PT, R4, UR4, PT ;  /* 0x0000000404007c0c */ /* 0x004fda000bf02070 */
[----:B-1----:R-:W-:Y:S01]  /*0bf0*/  @P0 REDG.E.ADD.STRONG.GPU desc[UR6][R2.64], R5 ;  /* 0x000000050200098e */ /* 0x002fe2000c12e106 */
[----:B------:R-:W-:Y:S05]  /*0c00*/  EXIT ;  /* 0x000000000000794d */ /* 0x000fea0003800000 */
.L_x_12:
[----:B------:R-:W-:-:S00]  /*0c10*/  BRA `(.L_x_12) ;  /* 0xfffffffc00fc7947 */ /* 0x000fc0000383ffff */
[----:B------:R-:W-:-:S00]  /*0c20*/  NOP ;  /* 0x0000000000007918 */ /* 0x000fc00000000000 */
        /* <DEDUP_REMOVED lines=13> */
.L_x_13:


//--------------------- .nv.shared.reserved.0     --------------------------
	.section	.nv.shared.reserved.0,"aw",@nobits
	.weak		__nv_reservedSMEM_offset_0_alias
	.size		__nv_reservedSMEM_offset_0_alias, 0, 64
	.other		__nv_reservedSMEM_offset_0_alias,@"STO_CUDA_RESERVED_SHARED STV_DEFAULT"
__nv_reservedSMEM_offset_0_alias:
	.zero		0
	.zero		64


//--------------------- .nv.constant0._Z20sum_kernel_tile_shflILi32EEvPiS0_i --------------------------
	.section	.nv.constant0._Z20sum_kernel_tile_shflILi32EEvPiS0_i,"a",@progbits
	.sectionflags	@""
	.align	4
.nv.constant0._Z20sum_kernel_tile_shflILi32EEvPiS0_i:
	.zero		916


//--------------------- SYMBOLS --------------------------

	.type		.nv.reservedSmem.offset0,@object
	.size		.nv.reservedSmem.offset0,0x4
